//
// Generated by NVIDIA NVVM Compiler
//
// Compiler Build ID: CL-36424714
// Cuda compilation tools, release 13.0, V13.0.88
// Based on NVVM 20.0.0
//

.version 9.0
.target sm_100
.address_size 64

	// .globl	_Z9my_kernelPcS_S_S_hS_
.extern .func  (.param .b32 func_retval0) vprintf
(
	.param .b64 vprintf_param_0,
	.param .b64 vprintf_param_1
)
;
.global .align 1 .b8 $str[18] = {116, 101, 115, 116, 95, 112, 97, 115, 115, 112, 104, 114, 97, 115, 101, 58, 32};
.global .align 1 .b8 $str$1[3] = {37, 99};
.global .align 1 .b8 $str$2[50] = {77, 97, 116, 99, 104, 32, 102, 111, 117, 110, 100, 32, 102, 111, 114, 32, 105, 100, 120, 32, 37, 100, 44, 32, 112, 104, 114, 97, 115, 101, 32, 37, 100, 44, 32, 97, 110, 100, 32, 116, 97, 114, 103, 101, 116, 32, 37, 100, 10};

.visible .entry _Z9my_kernelPcS_S_S_hS_(
	.param .u64 .ptr .align 1 _Z9my_kernelPcS_S_S_hS__param_0,
	.param .u64 .ptr .align 1 _Z9my_kernelPcS_S_S_hS__param_1,
	.param .u64 .ptr .align 1 _Z9my_kernelPcS_S_S_hS__param_2,
	.param .u64 .ptr .align 1 _Z9my_kernelPcS_S_S_hS__param_3,
	.param .u8 _Z9my_kernelPcS_S_S_hS__param_4,
	.param .u64 .ptr .align 1 _Z9my_kernelPcS_S_S_hS__param_5
)
{
	.local .align 8 .b8 	__local_depot0[16];
	.reg .b64 	%SP;
	.reg .b64 	%SPL;
	.reg .pred 	%p<9>;
	.reg .b16 	%rs<20>;
	.reg .b32 	%r<56>;
	.reg .b64 	%rd<25>;

	mov.u64 	%SPL, __local_depot0;
	cvta.local.u64 	%SP, %SPL;
	ld.param.u64 	%rd8, [_Z9my_kernelPcS_S_S_hS__param_1];
	ld.param.u64 	%rd9, [_Z9my_kernelPcS_S_S_hS__param_2];
	ld.param.u64 	%rd10, [_Z9my_kernelPcS_S_S_hS__param_3];
	ld.param.u8 	%rs1, [_Z9my_kernelPcS_S_S_hS__param_4];
	ld.param.u64 	%rd11, [_Z9my_kernelPcS_S_S_hS__param_5];
	add.u64 	%rd12, %SP, 0;
	add.u64 	%rd1, %SPL, 0;
	mov.u32 	%r8, %tid.x;
	mov.u32 	%r9, %ctaid.x;
	mov.u32 	%r10, %ntid.x;
	mad.lo.s32 	%r11, %r9, %r10, %r8;
	mul.hi.s32 	%r12, %r11, 1717986919;
	shr.u32 	%r13, %r12, 31;
	shr.s32 	%r14, %r12, 2;
	add.s32 	%r1, %r14, %r13;
	setp.ne.s32 	%p1, %r11, 2200;
	@%p1 bra 	$L__BB0_12;
	cvta.to.global.u64 	%rd13, %rd9;
	mul.lo.s32 	%r15, %r1, 10;
	cvt.u64.u32 	%rd14, %r15;
	add.s64 	%rd2, %rd13, %rd14;
	ld.global.s8 	%r16, [%rd2];
	ld.global.s8 	%r17, [%rd2+1];
	ld.global.s8 	%r18, [%rd2+2];
	ld.global.s8 	%r19, [%rd2+3];
	ld.global.s8 	%r20, [%rd2+4];
	ld.global.s8 	%r21, [%rd2+5];
	ld.global.s8 	%r22, [%rd2+6];
	ld.global.s8 	%r23, [%rd2+7];
	ld.global.s8 	%r24, [%rd2+8];
	ld.global.s8 	%r25, [%rd2+9];
	mov.u64 	%rd15, $str;
	cvta.global.u64 	%rd16, %rd15;
	{ // callseq 0, 0
	.param .b64 param0;
	st.param.b64 	[param0], %rd16;
	.param .b64 param1;
	st.param.b64 	[param1], 0;
	.param .b32 retval0;
	call.uni (retval0), 
	vprintf, 
	(
	param0, 
	param1
	);
	ld.param.b32 	%r26, [retval0];
	} // callseq 0
	st.local.u32 	[%rd1], %r16;
	mov.u64 	%rd17, $str$1;
	cvta.global.u64 	%rd18, %rd17;
	{ // callseq 1, 0
	.param .b64 param0;
	st.param.b64 	[param0], %rd18;
	.param .b64 param1;
	st.param.b64 	[param1], %rd12;
	.param .b32 retval0;
	call.uni (retval0), 
	vprintf, 
	(
	param0, 
	param1
	);
	ld.param.b32 	%r28, [retval0];
	} // callseq 1
	st.local.u32 	[%rd1], %r17;
	{ // callseq 2, 0
	.param .b64 param0;
	st.param.b64 	[param0], %rd18;
	.param .b64 param1;
	st.param.b64 	[param1], %rd12;
	.param .b32 retval0;
	call.uni (retval0), 
	vprintf, 
	(
	param0, 
	param1
	);
	ld.param.b32 	%r30, [retval0];
	} // callseq 2
	st.local.u32 	[%rd1], %r18;
	{ // callseq 3, 0
	.param .b64 param0;
	st.param.b64 	[param0], %rd18;
	.param .b64 param1;
	st.param.b64 	[param1], %rd12;
	.param .b32 retval0;
	call.uni (retval0), 
	vprintf, 
	(
	param0, 
	param1
	);
	ld.param.b32 	%r32, [retval0];
	} // callseq 3
	st.local.u32 	[%rd1], %r19;
	{ // callseq 4, 0
	.param .b64 param0;
	st.param.b64 	[param0], %rd18;
	.param .b64 param1;
	st.param.b64 	[param1], %rd12;
	.param .b32 retval0;
	call.uni (retval0), 
	vprintf, 
	(
	param0, 
	param1
	);
	ld.param.b32 	%r34, [retval0];
	} // callseq 4
	st.local.u32 	[%rd1], %r20;
	{ // callseq 5, 0
	.param .b64 param0;
	st.param.b64 	[param0], %rd18;
	.param .b64 param1;
	st.param.b64 	[param1], %rd12;
	.param .b32 retval0;
	call.uni (retval0), 
	vprintf, 
	(
	param0, 
	param1
	);
	ld.param.b32 	%r36, [retval0];
	} // callseq 5
	st.local.u32 	[%rd1], %r21;
	{ // callseq 6, 0
	.param .b64 param0;
	st.param.b64 	[param0], %rd18;
	.param .b64 param1;
	st.param.b64 	[param1], %rd12;
	.param .b32 retval0;
	call.uni (retval0), 
	vprintf, 
	(
	param0, 
	param1
	);
	ld.param.b32 	%r38, [retval0];
	} // callseq 6
	st.local.u32 	[%rd1], %r22;
	{ // callseq 7, 0
	.param .b64 param0;
	st.param.b64 	[param0], %rd18;
	.param .b64 param1;
	st.param.b64 	[param1], %rd12;
	.param .b32 retval0;
	call.uni (retval0), 
	vprintf, 
	(
	param0, 
	param1
	);
	ld.param.b32 	%r40, [retval0];
	} // callseq 7
	st.local.u32 	[%rd1], %r23;
	{ // callseq 8, 0
	.param .b64 param0;
	st.param.b64 	[param0], %rd18;
	.param .b64 param1;
	st.param.b64 	[param1], %rd12;
	.param .b32 retval0;
	call.uni (retval0), 
	vprintf, 
	(
	param0, 
	param1
	);
	ld.param.b32 	%r42, [retval0];
	} // callseq 8
	st.local.u32 	[%rd1], %r24;
	{ // callseq 9, 0
	.param .b64 param0;
	st.param.b64 	[param0], %rd18;
	.param .b64 param1;
	st.param.b64 	[param1], %rd12;
	.param .b32 retval0;
	call.uni (retval0), 
	vprintf, 
	(
	param0, 
	param1
	);
	ld.param.b32 	%r44, [retval0];
	} // callseq 9
	st.local.u32 	[%rd1], %r25;
	{ // callseq 10, 0
	.param .b64 param0;
	st.param.b64 	[param0], %rd18;
	.param .b64 param1;
	st.param.b64 	[param1], %rd12;
	.param .b32 retval0;
	call.uni (retval0), 
	vprintf, 
	(
	param0, 
	param1
	);
	ld.param.b32 	%r46, [retval0];
	} // callseq 10
	setp.eq.s16 	%p2, %rs1, 0;
	@%p2 bra 	$L__BB0_12;
	cvta.to.global.u64 	%rd3, %rd11;
	cvta.to.global.u64 	%rd4, %rd8;
	cvta.to.global.u64 	%rd5, %rd10;
	cvt.u32.u16 	%r2, %rs1;
	mov.b32 	%r54, 0;
$L__BB0_3:
	mul.lo.s32 	%r4, %r54, 45;
	mov.b32 	%r55, 0;
	bra.uni 	$L__BB0_9;
$L__BB0_4:
	setp.eq.s32 	%p4, %r55, 44;
	@%p4 bra 	$L__BB0_10;
	ld.global.u8 	%rs4, [%rd6+99001];
	ld.global.u8 	%rs5, [%rd7+1];
	setp.ne.s16 	%p5, %rs4, %rs5;
	@%p5 bra 	$L__BB0_11;
	ld.global.u8 	%rs6, [%rd6+99002];
	ld.global.u8 	%rs7, [%rd7+2];
	setp.ne.s16 	%p6, %rs6, %rs7;
	@%p6 bra 	$L__BB0_11;
	ld.global.u8 	%rs8, [%rd6+99003];
	ld.global.u8 	%rs9, [%rd7+3];
	setp.ne.s16 	%p7, %rs8, %rs9;
	@%p7 bra 	$L__BB0_11;
	add.s32 	%r55, %r55, 4;
$L__BB0_9:
	cvt.u64.u32 	%rd20, %r55;
	add.s64 	%rd6, %rd4, %rd20;
	ld.global.u8 	%rs2, [%rd6+99000];
	add.s32 	%r50, %r55, %r4;
	cvt.u64.u32 	%rd21, %r50;
	add.s64 	%rd7, %rd5, %rd21;
	ld.global.u8 	%rs3, [%rd7];
	setp.eq.s16 	%p3, %rs2, %rs3;
	@%p3 bra 	$L__BB0_4;
	bra.uni 	$L__BB0_11;
$L__BB0_10:
	mov.b32 	%r51, 2200;
	st.local.v2.u32 	[%rd1], {%r51, %r1};
	st.local.u32 	[%rd1+8], %r54;
	mov.u64 	%rd22, $str$2;
	cvta.global.u64 	%rd23, %rd22;
	{ // callseq 11, 0
	.param .b64 param0;
	st.param.b64 	[param0], %rd23;
	.param .b64 param1;
	st.param.b64 	[param1], %rd12;
	.param .b32 retval0;
	call.uni (retval0), 
	vprintf, 
	(
	param0, 
	param1
	);
	ld.param.b32 	%r52, [retval0];
	} // callseq 11
	ld.global.u8 	%rs10, [%rd2];
	st.global.u8 	[%rd3], %rs10;
	ld.global.u8 	%rs11, [%rd2+1];
	st.global.u8 	[%rd3+1], %rs11;
	ld.global.u8 	%rs12, [%rd2+2];
	st.global.u8 	[%rd3+2], %rs12;
	ld.global.u8 	%rs13, [%rd2+3];
	st.global.u8 	[%rd3+3], %rs13;
	ld.global.u8 	%rs14, [%rd2+4];
	st.global.u8 	[%rd3+4], %rs14;
	ld.global.u8 	%rs15, [%rd2+5];
	st.global.u8 	[%rd3+5], %rs15;
	ld.global.u8 	%rs16, [%rd2+6];
	st.global.u8 	[%rd3+6], %rs16;
	ld.global.u8 	%rs17, [%rd2+7];
	st.global.u8 	[%rd3+7], %rs17;
	ld.global.u8 	%rs18, [%rd2+8];
	st.global.u8 	[%rd3+8], %rs18;
	ld.global.u8 	%rs19, [%rd2+9];
	st.global.u8 	[%rd3+9], %rs19;
$L__BB0_11:
	add.s32 	%r54, %r54, 1;
	setp.ne.s32 	%p8, %r54, %r2;
	@%p8 bra 	$L__BB0_3;
$L__BB0_12:
	ret;

}


// ===== COMPILED SASS (sm_100) =====

	.target	sm_100

	.elftype	@"ET_EXEC"


//--------------------- .note.nv.tkinfo           --------------------------
	.section	.note.nv.tkinfo,"",@"SHT_NOTE"
	.sectionflags	@"SHF_NOTE_NV_TKINFO"
	.tkinfo
        /*0018*/ 	.word	0x00000002
        /*0030*/ 	.string	""
        /*0030*/ 	.string	"ptxas"
        /*0030*/ 	.string	"Cuda compilation tools, release 13.0, V13.0.88"
        /*0030*/ 	.string	"Build cuda_13.0.r13.0/compiler.36424714_0"
        /*0030*/ 	.string	"-arch sm_100 -m 64 "



//--------------------- .note.nv.cuinfo           --------------------------
	.section	.note.nv.cuinfo,"",@"SHT_NOTE"
	.sectionflags	@"SHF_NOTE_NV_CUINFO"
        /*0018*/ 	.short	0x0002
        /*001a*/ 	.short	0x0064
        /*001c*/ 	.short	0x0082
	.zero		2


//--------------------- .nv.info                  --------------------------
	.section	.nv.info,"",@"SHT_CUDA_INFO"
	.align	4


	//----- nvinfo : EIATTR_REGCOUNT
	.align		4
        /*0000*/ 	.byte	0x04, 0x2f
        /*0002*/ 	.short	(.L_4 - .L_3)
	.align		4
.L_3:
        /*0004*/ 	.word	index@(_Z9my_kernelPcS_S_S_hS_)
        /*0008*/ 	.word	0x00000024


	//----- nvinfo : EIATTR_FRAME_SIZE
	.align		4
.L_4:
        /*000c*/ 	.byte	0x04, 0x11
        /*000e*/ 	.short	(.L_6 - .L_5)
	.align		4
.L_5:
        /*0010*/ 	.word	index@(_Z9my_kernelPcS_S_S_hS_)
        /*0014*/ 	.word	0x00000010


	//----- nvinfo : EIATTR_MIN_STACK_SIZE
	.align		4
.L_6:
        /*0018*/ 	.byte	0x04, 0x12
        /*001a*/ 	.short	(.L_8 - .L_7)
	.align		4
.L_7:
        /*001c*/ 	.word	index@(_Z9my_kernelPcS_S_S_hS_)
        /*0020*/ 	.word	0x00000010
.L_8:


//--------------------- .nv.compat                --------------------------
	.section	.nv.compat,"",@"SHT_CUDA_COMPAT_INFO"
	.align	4
        /*0000*/ 	.byte	0x02, 0x09, 0x00, 0x00, 0x02, 0x02, 0x01, 0x00, 0x02, 0x05, 0x05, 0x00, 0x03, 0x07, 0x01, 0x01
        /*0010*/ 	.byte	0x02, 0x03, 0x00, 0x00, 0x02, 0x06, 0x01, 0x00, 0x04, 0x0b, 0x08, 0x00, 0x09, 0x00, 0x00, 0x00
        /*0020*/ 	.byte	0x00, 0x00, 0x00, 0x00


//--------------------- .nv.info._Z9my_kernelPcS_S_S_hS_ --------------------------
	.section	.nv.info._Z9my_kernelPcS_S_S_hS_,"",@"SHT_CUDA_INFO"
	.sectionflags	@""
	.align	4


	//----- nvinfo : EIATTR_CUDA_API_VERSION
	.align		4
        /*0000*/ 	.byte	0x04, 0x37
        /*0002*/ 	.short	(.L_10 - .L_9)
.L_9:
        /*0004*/ 	.word	0x00000082


	//----- nvinfo : EIATTR_KPARAM_INFO
	.align		4
.L_10:
        /*0008*/ 	.byte	0x04, 0x17
        /*000a*/ 	.short	(.L_12 - .L_11)
.L_11:
        /*000c*/ 	.word	0x00000000
        /*0010*/ 	.short	0x0005
        /*0012*/ 	.short	0x0028
        /*0014*/ 	.byte	0x00, 0xf5, 0x21, 0x00


	//----- nvinfo : EIATTR_KPARAM_INFO
	.align		4
.L_12:
        /*0018*/ 	.byte	0x04, 0x17
        /*001a*/ 	.short	(.L_14 - .L_13)
.L_13:
        /*001c*/ 	.word	0x00000000
        /*0020*/ 	.short	0x0004
        /*0022*/ 	.short	0x0020
        /*0024*/ 	.byte	0x00, 0xf0, 0x05, 0x00


	//----- nvinfo : EIATTR_KPARAM_INFO
	.align		4
.L_14:
        /*0028*/ 	.byte	0x04, 0x17
        /*002a*/ 	.short	(.L_16 - .L_15)
.L_15:
        /*002c*/ 	.word	0x00000000
        /*0030*/ 	.short	0x0003
        /*0032*/ 	.short	0x0018
        /*0034*/ 	.byte	0x00, 0xf5, 0x21, 0x00


	//----- nvinfo : EIATTR_KPARAM_INFO
	.align		4
.L_16:
        /*0038*/ 	.byte	0x04, 0x17
        /*003a*/ 	.short	(.L_18 - .L_17)
.L_17:
        /*003c*/ 	.word	0x00000000
        /*0040*/ 	.short	0x0002
        /*0042*/ 	.short	0x0010
        /*0044*/ 	.byte	0x00, 0xf5, 0x21, 0x00


	//----- nvinfo : EIATTR_KPARAM_INFO
	.align		4
.L_18:
        /*0048*/ 	.byte	0x04, 0x17
        /*004a*/ 	.short	(.L_20 - .L_19)
.L_19:
        /*004c*/ 	.word	0x00000000
        /*0050*/ 	.short	0x0001
        /*0052*/ 	.short	0x0008
        /*0054*/ 	.byte	0x00, 0xf5, 0x21, 0x00


	//----- nvinfo : EIATTR_KPARAM_INFO
	.align		4
.L_20:
        /*0058*/ 	.byte	0x04, 0x17
        /*005a*/ 	.short	(.L_22 - .L_21)
.L_21:
        /*005c*/ 	.word	0x00000000
        /*0060*/ 	.short	0x0000
        /*0062*/ 	.short	0x0000
        /*0064*/ 	.byte	0x00, 0xf5, 0x21, 0x00


	//----- nvinfo : EIATTR_SPARSE_MMA_MASK
	.align		4
.L_22:
        /*0068*/ 	.byte	0x03, 0x50
        /*006a*/ 	.short	0x0000


	//----- nvinfo : EIATTR_MAXREG_COUNT
	.align		4
        /*006c*/ 	.byte	0x03, 0x1b
        /*006e*/ 	.short	0x00ff


	//----- nvinfo : EIATTR_EXTERNS
	.align		4
        /*0070*/ 	.byte	0x04, 0x0f
        /*0072*/ 	.short	(.L_24 - .L_23)


	//   ....[0]....
	.align		4
.L_23:
        /*0074*/ 	.word	index@(vprintf)


	//----- nvinfo : EIATTR_MERCURY_ISA_VERSION
	.align		4
.L_24:
        /*0078*/ 	.byte	0x03, 0x5f
        /*007a*/ 	.short	0x0101


	//----- nvinfo : EIATTR_VRC_CTA_INIT_COUNT
	.align		4
        /*007c*/ 	.byte	0x02, 0x4a
	.zero		1
	.zero		1


	//----- nvinfo : EIATTR_SYSCALL_OFFSETS
	.align		4
        /*0080*/ 	.byte	0x04, 0x46
        /*0082*/ 	.short	(.L_26 - .L_25)


	//   ....[0]....
.L_25:
        /*0084*/ 	.word	0x00000250


	//   ....[1]....
        /*0088*/ 	.word	0x000002f0


	//   ....[2]....
        /*008c*/ 	.word	0x00000380


	//   ....[3]....
        /*0090*/ 	.word	0x00000410


	//   ....[4]....
        /*0094*/ 	.word	0x000004a0


	//   ....[5]....
        /*0098*/ 	.word	0x00000530


	//   ....[6]....
        /*009c*/ 	.word	0x000005c0


	//   ....[7]....
        /*00a0*/ 	.word	0x00000650


	//   ....[8]....
        /*00a4*/ 	.word	0x000006e0


	//   ....[9]....
        /*00a8*/ 	.word	0x00000770


	//   ....[10]....
        /*00ac*/ 	.word	0x00000810


	//   ....[11]....
        /*00b0*/ 	.word	0x00000c30


	//----- nvinfo : EIATTR_EXIT_INSTR_OFFSETS
	.align		4
.L_26:
        /*00b4*/ 	.byte	0x04, 0x1c
        /*00b6*/ 	.short	(.L_28 - .L_27)


	//   ....[0]....
.L_27:
        /*00b8*/ 	.word	0x000000b0


	//   ....[1]....
        /*00bc*/ 	.word	0x00000830


	//   ....[2]....
        /*00c0*/ 	.word	0x00000dd0


	//----- nvinfo : EIATTR_CRS_STACK_SIZE
	.align		4
.L_28:
        /*00c4*/ 	.byte	0x04, 0x1e
        /*00c6*/ 	.short	(.L_30 - .L_29)
.L_29:
        /*00c8*/ 	.word	0x00000000


	//----- nvinfo : EIATTR_CBANK_PARAM_SIZE
	.align		4
.L_30:
        /*00cc*/ 	.byte	0x03, 0x19
        /*00ce*/ 	.short	0x0030


	//----- nvinfo : EIATTR_PARAM_CBANK
	.align		4
        /*00d0*/ 	.byte	0x04, 0x0a
        /*00d2*/ 	.short	(.L_32 - .L_31)
	.align		4
.L_31:
        /*00d4*/ 	.word	index@(.nv.constant0._Z9my_kernelPcS_S_S_hS_)
        /*00d8*/ 	.short	0x0380
        /*00da*/ 	.short	0x0030


	//----- nvinfo : EIATTR_SW_WAR
	.align		4
.L_32:
        /*00dc*/ 	.byte	0x04, 0x36
        /*00de*/ 	.short	(.L_34 - .L_33)
.L_33:
        /*00e0*/ 	.word	0x00000008
.L_34:


//--------------------- .nv.callgraph             --------------------------
	.section	.nv.callgraph,"",@"SHT_CUDA_CALLGRAPH"
	.align	4
	.sectionentsize	8
	.align		4
        /*0000*/ 	.word	0x00000000
	.align		4
        /*0004*/ 	.word	0xffffffff
	.align		4
        /*0008*/ 	.word	index@(_Z9my_kernelPcS_S_S_hS_)
	.align		4
        /*000c*/ 	.word	index@(vprintf)
	.align		4
        /*0010*/ 	.word	0x00000000
	.align		4
        /*0014*/ 	.word	0xfffffffe
	.align		4
        /*0018*/ 	.word	0x00000000
	.align		4
        /*001c*/ 	.word	0xfffffffd
	.align		4
        /*0020*/ 	.word	0x00000000
	.align		4
        /*0024*/ 	.word	0xfffffffc


//--------------------- .nv.constant4             --------------------------
	.section	.nv.constant4,"a",@progbits
	.align	8
	.align		8
.nv.constant4:
        /*0000*/ 	.dword	vprintf
	.align		8
        /*0008*/ 	.dword	$str
	.align		8
        /*0010*/ 	.dword	$str$1
	.align		8
        /*0018*/ 	.dword	$str$2


//--------------------- .text._Z9my_kernelPcS_S_S_hS_ --------------------------
	.section	.text._Z9my_kernelPcS_S_S_hS_,"ax",@progbits
	.align	128
        .global         _Z9my_kernelPcS_S_S_hS_
        .type           _Z9my_kernelPcS_S_S_hS_,@function
        .size           _Z9my_kernelPcS_S_S_hS_,(.L_x_18 - _Z9my_kernelPcS_S_S_hS_)
        .other          _Z9my_kernelPcS_S_S_hS_,@"STO_CUDA_ENTRY STV_DEFAULT"
_Z9my_kernelPcS_S_S_hS_:
.text._Z9my_kernelPcS_S_S_hS_:
[----:B------:R-:W0:Y:S01]  /*0000*/  LDC R1, c[0x0][0x37c] ;  /* 0x0000df00ff017b82 */ /* 0x000e220000000800 */
[----:B------:R-:W1:Y:S01]  /*0010*/  S2R R0, SR_TID.X ;  /* 0x0000000000007919 */ /* 0x000e620000002100 */
[----:B------:R-:W2:Y:S06]  /*0020*/  LDCU UR5, c[0x0][0x2fc] ;  /* 0x00005f80ff0577ac */ /* 0x000eac0008000800 */
[----:B------:R-:W1:Y:S01]  /*0030*/  S2UR UR6, SR_CTAID.X ;  /* 0x00000000000679c3 */ /* 0x000e620000002500 */
[----:B0-----:R-:W-:Y:S01]  /*0040*/  VIADD R1, R1, 0xfffffff0 ;  /* 0xfffffff001017836 */ /* 0x001fe20000000000 */
[----:B------:R-:W0:Y:S06]  /*0050*/  LDCU UR4, c[0x0][0x2f8] ;  /* 0x00005f00ff0477ac */ /* 0x000e2c0008000800 */
[----:B------:R-:W1:Y:S01]  /*0060*/  LDC R3, c[0x0][0x360] ;  /* 0x0000d800ff037b82 */ /* 0x000e620000000800 */
[----:B0-----:R-:W-:-:S05]  /*0070*/  IADD3 R18, P1, PT, R1, UR4, RZ ;  /* 0x0000000401127c10 */ /* 0x001fca000ff3e0ff */
[----:B--2---:R-:W-:Y:S02]  /*0080*/  IMAD.X R2, RZ, RZ, UR5, P1 ;  /* 0x00000005ff027e24 */ /* 0x004fe400088e06ff */
[----:B-1----:R-:W-:-:S05]  /*0090*/  IMAD R0, R3, UR6, R0 ;  /* 0x0000000603007c24 */ /* 0x002fca000f8e0200 */
[----:B------:R-:W-:-:S13]  /*00a0*/  ISETP.NE.AND P0, PT, R0, 0x898, PT ;  /* 0x000008980000780c */ /* 0x000fda0003f05270 */
[----:B------:R-:W-:Y:S05]  /*00b0*/  @P0 EXIT ;  /* 0x000000000000094d */ /* 0x000fea0003800000 */
[----:B------:R-:W0:Y:S01]  /*00c0*/  LDC.64 R32, c[0x0][0x390] ;  /* 0x0000e400ff207b82 */ /* 0x000e220000000a00 */
[----:B------:R-:W-:Y:S01]  /*00d0*/  IMAD.HI R0, R0, 0x66666667, RZ ;  /* 0x6666666700007827 */ /* 0x000fe200078e02ff */
[----:B------:R-:W1:Y:S04]  /*00e0*/  LDCU.64 UR36, c[0x0][0x358] ;  /* 0x00006b00ff2477ac */ /* 0x000e680008000a00 */
[----:B------:R-:W-:Y:S01]  /*00f0*/  SHF.R.U32.HI R17, RZ, 0x1f, R0 ;  /* 0x0000001fff117819 */ /* 0x000fe20000011600 */
[----:B------:R-:W2:Y:S03]  /*0100*/  LDCU.64 UR4, c[0x4][0x8] ;  /* 0x01000100ff0477ac */ /* 0x000ea60008000a00 */
[----:B------:R-:W-:-:S05]  /*0110*/  LEA.HI.SX32 R17, R0, R17, 0x1e ;  /* 0x0000001100117211 */ /* 0x000fca00078ff2ff */
[----:B------:R-:W-:-:S05]  /*0120*/  IMAD R3, R17, 0xa, RZ ;  /* 0x0000000a11037824 */ /* 0x000fca00078e02ff */
[----:B0-----:R-:W-:-:S05]  /*0130*/  IADD3 R32, P0, PT, R3, R32, RZ ;  /* 0x0000002003207210 */ /* 0x001fca0007f1e0ff */
[----:B------:R-:W-:-:S05]  /*0140*/  IMAD.X R33, RZ, RZ, R33, P0 ;  /* 0x000000ffff217224 */ /* 0x000fca00000e0621 */
[----:B-1----:R0:W5:Y:S04]  /*0150*/  LDG.E.S8 R30, desc[UR36][R32.64] ;  /* 0x00000024201e7981 */ /* 0x002168000c1e1300 */
[----:B------:R0:W5:Y:S04]  /*0160*/  LDG.E.S8 R29, desc[UR36][R32.64+0x1] ;  /* 0x00000124201d7981 */ /* 0x000168000c1e1300 */
[----:B------:R0:W5:Y:S04]  /*0170*/  LDG.E.S8 R27, desc[UR36][R32.64+0x2] ;  /* 0x00000224201b7981 */ /* 0x000168000c1e1300 */
[----:B------:R0:W5:Y:S04]  /*0180*/  LDG.E.S8 R16, desc[UR36][R32.64+0x3] ;  /* 0x0000032420107981 */ /* 0x000168000c1e1300 */
[----:B------:R0:W5:Y:S04]  /*0190*/  LDG.E.S8 R22, desc[UR36][R32.64+0x4] ;  /* 0x0000042420167981 */ /* 0x000168000c1e1300 */
[----:B------:R0:W5:Y:S04]  /*01a0*/  LDG.E.S8 R24, desc[UR36][R32.64+0x5] ;  /* 0x0000052420187981 */ /* 0x000168000c1e1300 */
[----:B------:R0:W5:Y:S04]  /*01b0*/  LDG.E.S8 R26, desc[UR36][R32.64+0x6] ;  /* 0x00000624201a7981 */ /* 0x000168000c1e1300 */
[----:B------:R0:W5:Y:S04]  /*01c0*/  LDG.E.S8 R28, desc[UR36][R32.64+0x7] ;  /* 0x00000724201c7981 */ /* 0x000168000c1e1300 */
[----:B------:R0:W5:Y:S04]  /*01d0*/  LDG.E.S8 R19, desc[UR36][R32.64+0x8] ;  /* 0x0000082420137981 */ /* 0x000168000c1e1300 */
[----:B------:R0:W5:Y:S01]  /*01e0*/  LDG.E.S8 R23, desc[UR36][R32.64+0x9] ;  /* 0x0000092420177981 */ /* 0x000162000c1e1300 */
[----:B------:R-:W-:Y:S01]  /*01f0*/  MOV R8, 0x0 ;  /* 0x0000000000087802 */ /* 0x000fe20000000f00 */
[----:B--2---:R-:W-:Y:S01]  /*0200*/  IMAD.U32 R5, RZ, RZ, UR5 ;  /* 0x00000005ff057e24 */ /* 0x004fe2000f8e00ff */
[----:B------:R-:W-:-:S02]  /*0210*/  MOV R4, UR4 ;  /* 0x0000000400047c02 */ /* 0x000fc40008000f00 */
[----:B------:R-:W-:Y:S02]  /*0220*/  CS2R R6, SRZ ;  /* 0x0000000000067805 */ /* 0x000fe4000001ff00 */
[----:B------:R-:W1:Y:S05]  /*0230*/  LDC.64 R8, c[0x4][R8] ;  /* 0x0100000008087b82 */ /* 0x000e6a0000000a00 */
[----:B------:R-:W-:-:S07]  /*0240*/  LEPC R20, `(.L_x_0) ;  /* 0x000000001014794e */ /* 0x000fce0000000000 */
[----:B01---5:R-:W-:Y:S05]  /*0250*/  CALL.ABS.NOINC R8 ;  /* 0x0000000008007343 */ /* 0x023fea0003c00000 */
.L_x_0:
[----:B------:R-:W-:Y:S01]  /*0260*/  MOV R25, 0x0 ;  /* 0x0000000000197802 */ /* 0x000fe20000000f00 */
[----:B------:R0:W-:Y:S01]  /*0270*/  STL [R1], R30 ;  /* 0x0000001e01007387 */ /* 0x0001e20000100800 */
[----:B------:R-:W1:Y:S01]  /*0280*/  LDCU.64 UR4, c[0x4][0x10] ;  /* 0x01000200ff0477ac */ /* 0x000e620008000a00 */
[----:B------:R-:W-:Y:S01]  /*0290*/  MOV R6, R18 ;  /* 0x0000001200067202 */ /* 0x000fe20000000f00 */
[----:B------:R0:W2:Y:S01]  /*02a0*/  LDC.64 R8, c[0x4][R25] ;  /* 0x0100000019087b82 */ /* 0x0000a20000000a00 */
[----:B------:R-:W-:Y:S02]  /*02b0*/  IMAD.MOV.U32 R7, RZ, RZ, R2 ;  /* 0x000000ffff077224 */ /* 0x000fe400078e0002 */
[----:B-1----:R-:W-:Y:S02]  /*02c0*/  IMAD.U32 R4, RZ, RZ, UR4 ;  /* 0x00000004ff047e24 */ /* 0x002fe4000f8e00ff */
[----:B0-----:R-:W-:-:S07]  /*02d0*/  IMAD.U32 R5, RZ, RZ, UR5 ;  /* 0x00000005ff057e24 */ /* 0x001fce000f8e00ff */
[----:B------:R-:W-:-:S07]  /*02e0*/  LEPC R20, `(.L_x_1) ;  /* 0x000000001014794e */ /* 0x000fce0000000000 */
[----:B--2---:R-:W-:Y:S05]  /*02f0*/  CALL.ABS.NOINC R8 ;  /* 0x0000000008007343 */ /* 0x004fea0003c00000 */
.L_x_1:
[----:B------:R0:W-:Y:S01]  /*0300*/  STL [R1], R29 ;  /* 0x0000001d01007387 */ /* 0x0001e20000100800 */
[----:B------:R0:W1:Y:S01]  /*0310*/  LDC.64 R8, c[0x4][R25] ;  /* 0x0100000019087b82 */ /* 0x0000620000000a00 */
[----:B------:R-:W2:Y:S01]  /*0320*/  LDCU.64 UR4, c[0x4][0x10] ;  /* 0x01000200ff0477ac */ /* 0x000ea20008000a00 */
[----:B------:R-:W-:Y:S01]  /*0330*/  MOV R6, R18 ;  /* 0x0000001200067202 */ /* 0x000fe20000000f00 */
[----:B------:R-:W-:Y:S02]  /*0340*/  IMAD.MOV.U32 R7, RZ, RZ, R2 ;  /* 0x000000ffff077224 */ /* 0x000fe400078e0002 */
[----:B--2---:R-:W-:Y:S02]  /*0350*/  IMAD.U32 R4, RZ, RZ, UR4 ;  /* 0x00000004ff047e24 */ /* 0x004fe4000f8e00ff */
[----:B0-----:R-:W-:-:S07]  /*0360*/  IMAD.U32 R5, RZ, RZ, UR5 ;  /* 0x00000005ff057e24 */ /* 0x001fce000f8e00ff */
[----:B------:R-:W-:-:S07]  /*0370*/  LEPC R20, `(.L_x_2) ;  /* 0x000000001014794e */ /* 0x000fce0000000000 */
[----:B-1----:R-:W-:Y:S05]  /*0380*/  CALL.ABS.NOINC R8 ;  /* 0x0000000008007343 */ /* 0x002fea0003c00000 */
.L_x_2:
[----:B------:R0:W-:Y:S01]  /*0390*/  STL [R1], R27 ;  /* 0x0000001b01007387 */ /* 0x0001e20000100800 */
[----:B------:R0:W1:Y:S01]  /*03a0*/  LDC.64 R8, c[0x4][R25] ;  /* 0x0100000019087b82 */ /* 0x0000620000000a00 */
[----:B------:R-:W2:Y:S01]  /*03b0*/  LDCU.64 UR4, c[0x4][0x10] ;  /* 0x01000200ff0477ac */ /* 0x000ea20008000a00 */
[----:B------:R-:W-:Y:S02]  /*03c0*/  IMAD.MOV.U32 R6, RZ, RZ, R18 ;  /* 0x000000ffff067224 */ /* 0x000fe400078e0012 */
[----:B------:R-:W-:Y:S02]  /*03d0*/  IMAD.MOV.U32 R7, RZ, RZ, R2 ;  /* 0x000000ffff077224 */ /* 0x000fe400078e0002 */
[----:B--2---:R-:W-:Y:S01]  /*03e0*/  IMAD.U32 R4, RZ, RZ, UR4 ;  /* 0x00000004ff047e24 */ /* 0x004fe2000f8e00ff */
[----:B0-----:R-:W-:-:S07]  /*03f0*/  MOV R5, UR5 ;  /* 0x0000000500057c02 */ /* 0x001fce0008000f00 */
[----:B------:R-:W-:-:S07]  /*0400*/  LEPC R20, `(.L_x_3) ;  /* 0x000000001014794e */ /* 0x000fce0000000000 */
[----:B-1----:R-:W-:Y:S05]  /*0410*/  CALL.ABS.NOINC R8 ;  /* 0x0000000008007343 */ /* 0x002fea0003c00000 */
.L_x_3:
[----:B------:R0:W-:Y:S01]  /*0420*/  STL [R1], R16 ;  /* 0x0000001001007387 */ /* 0x0001e20000100800 */
[----:B------:R0:W1:Y:S01]  /*0430*/  LDC.64 R8, c[0x4][R25] ;  /* 0x0100000019087b82 */ /* 0x0000620000000a00 */
[----:B------:R-:W2:Y:S01]  /*0440*/  LDCU.64 UR4, c[0x4][0x10] ;  /* 0x01000200ff0477ac */ /* 0x000ea20008000a00 */
[----:B------:R-:W-:Y:S01]  /*0450*/  IMAD.MOV.U32 R6, RZ, RZ, R18 ;  /* 0x000000ffff067224 */ /* 0x000fe200078e0012 */
[----:B------:R-:W-:Y:S02]  /*0460*/  MOV R7, R2 ;  /* 0x0000000200077202 */ /* 0x000fe40000000f00 */
[----:B--2---:R-:W-:Y:S01]  /*0470*/  MOV R4, UR4 ;  /* 0x0000000400047c02 */ /* 0x004fe20008000f00 */
[----:B0-----:R-:W-:-:S07]  /*0480*/  IMAD.U32 R5, RZ, RZ, UR5 ;  /* 0x00000005ff057e24 */ /* 0x001fce000f8e00ff */
[----:B------:R-:W-:-:S07]  /*0490*/  LEPC R20, `(.L_x_4) ;  /* 0x000000001014794e */ /* 0x000fce0000000000 */
[----:B-1----:R-:W-:Y:S05]  /*04a0*/  CALL.ABS.NOINC R8 ;  /* 0x0000000008007343 */ /* 0x002fea0003c00000 */
.L_x_4:
        /* <DEDUP_REMOVED lines=9> */
.L_x_5:
        /* <DEDUP_REMOVED lines=9> */
.L_x_6:
        /* <DEDUP_REMOVED lines=9> */
.L_x_7:
        /* <DEDUP_REMOVED lines=9> */
.L_x_8:
        /* <DEDUP_REMOVED lines=9> */
.L_x_9:
[----:B------:R0:W-:Y:S01]  /*0780*/  STL [R1], R23 ;  /* 0x0000001701007387 */ /* 0x0001e20000100800 */
[----:B------:R0:W1:Y:S01]  /*0790*/  LDC.64 R8, c[0x4][R25] ;  /* 0x0100000019087b82 */ /* 0x0000620000000a00 */
[----:B------:R-:W2:Y:S01]  /*07a0*/  LDCU.64 UR4, c[0x4][0x10] ;  /* 0x01000200ff0477ac */ /* 0x000ea20008000a00 */
[----:B------:R-:W-:Y:S01]  /*07b0*/  IMAD.MOV.U32 R6, RZ, RZ, R18 ;  /* 0x000000ffff067224 */ /* 0x000fe200078e0012 */
[----:B------:R-:W-:-:S05]  /*07c0*/  MOV R7, R2 ;  /* 0x0000000200077202 */ /* 0x000fca0000000f00 */
[----:B------:R-:W3:Y:S01]  /*07d0*/  LDC.U8 R19, c[0x0][0x3a0] ;  /* 0x0000e800ff137b82 */ /* 0x000ee20000000000 */
[----:B--2---:R-:W-:Y:S01]  /*07e0*/  MOV R4, UR4 ;  /* 0x0000000400047c02 */ /* 0x004fe20008000f00 */
[----:B0-----:R-:W-:-:S07]  /*07f0*/  IMAD.U32 R5, RZ, RZ, UR5 ;  /* 0x00000005ff057e24 */ /* 0x001fce000f8e00ff */
[----:B------:R-:W-:-:S07]  /*0800*/  LEPC R20, `(.L_x_10) ;  /* 0x000000001014794e */ /* 0x000fce0000000000 */
[----:B-1-3--:R-:W-:Y:S05]  /*0810*/  CALL.ABS.NOINC R8 ;  /* 0x0000000008007343 */ /* 0x00afea0003c00000 */
.L_x_10:
[----:B------:R-:W-:-:S13]  /*0820*/  ISETP.NE.AND P0, PT, R19, RZ, PT ;  /* 0x000000ff1300720c */ /* 0x000fda0003f05270 */
[----:B------:R-:W-:Y:S05]  /*0830*/  @!P0 EXIT ;  /* 0x000000000000894d */ /* 0x000fea0003800000 */
[----:B------:R-:W-:-:S07]  /*0840*/  IMAD.MOV.U32 R22, RZ, RZ, RZ ;  /* 0x000000ffff167224 */ /* 0x000fce00078e00ff */
.L_x_16:
[----:B------:R-:W0:Y:S01]  /*0850*/  LDCU.64 UR4, c[0x0][0x398] ;  /* 0x00007300ff0477ac */ /* 0x000e220008000a00 */
[----:B----4-:R-:W1:Y:S01]  /*0860*/  LDC.64 R4, c[0x0][0x388] ;  /* 0x0000e200ff047b82 */ /* 0x010e620000000a00 */
[----:B------:R-:W-:-:S05]  /*0870*/  IMAD R0, R22, 0x2d, RZ ;  /* 0x0000002d16007824 */ /* 0x000fca00078e02ff */
[----:B0-----:R-:W-:-:S05]  /*0880*/  IADD3 R6, P0, PT, R0, UR4, RZ ;  /* 0x0000000400067c10 */ /* 0x001fca000ff1e0ff */
[----:B------:R-:W-:Y:S01]  /*0890*/  IMAD.X R7, RZ, RZ, UR5, P0 ;  /* 0x00000005ff077e24 */ /* 0x000fe200080e06ff */
[----:B-1----:R-:W2:Y:S04]  /*08a0*/  LDG.E.U8 R4, desc[UR36][R4.64+0x182b8] ;  /* 0x0182b82404047981 */ /* 0x002ea8000c1e1100 */
[----:B------:R-:W2:Y:S01]  /*08b0*/  LDG.E.U8 R3, desc[UR36][R6.64] ;  /* 0x0000002406037981 */ /* 0x000ea2000c1e1100 */
[----:B------:R-:W-:Y:S01]  /*08c0*/  BSSY.RECONVERGENT B6, `(.L_x_11) ;  /* 0x000004d000067945 */ /* 0x000fe20003800200 */
[----:B--2---:R-:W-:-:S13]  /*08d0*/  ISETP.NE.AND P0, PT, R4, R3, PT ;  /* 0x000000030400720c */ /* 0x004fda0003f05270 */
[----:B------:R-:W-:Y:S05]  /*08e0*/  @P0 BRA `(.L_x_12) ;  /* 0x0000000400280947 */ /* 0x000fea0003800000 */
[----:B------:R-:W0:Y:S01]  /*08f0*/  LDCU.64 UR4, c[0x0][0x388] ;  /* 0x00007100ff0477ac */ /* 0x000e220008000a00 */
[----:B------:R-:W-:Y:S01]  /*0900*/  MOV R8, R6 ;  /* 0x0000000600087202 */ /* 0x000fe20000000f00 */
[----:B------:R-:W-:Y:S01]  /*0910*/  IMAD.MOV.U32 R3, RZ, RZ, RZ ;  /* 0x000000ffff037224 */ /* 0x000fe200078e00ff */
[----:B------:R-:W-:Y:S01]  /*0920*/  MOV R9, R7 ;  /* 0x0000000700097202 */ /* 0x000fe20000000f00 */
[----:B0-----:R-:W-:Y:S02]  /*0930*/  IMAD.U32 R10, RZ, RZ, UR4 ;  /* 0x00000004ff0a7e24 */ /* 0x001fe4000f8e00ff */
[----:B------:R-:W-:-:S07]  /*0940*/  IMAD.U32 R11, RZ, RZ, UR5 ;  /* 0x00000005ff0b7e24 */ /* 0x000fce000f8e00ff */
.L_x_14:
[----:B------:R-:W-:Y:S01]  /*0950*/  ISETP.NE.AND P0, PT, R3, 0x2c, PT ;  /* 0x0000002c0300780c */ /* 0x000fe20003f05270 */
[----:B------:R-:W-:Y:S01]  /*0960*/  IMAD.MOV.U32 R6, RZ, RZ, R10 ;  /* 0x000000ffff067224 */ /* 0x000fe200078e000a */
[----:B------:R-:W-:Y:S01]  /*0970*/  MOV R7, R11 ;  /* 0x0000000b00077202 */ /* 0x000fe20000000f00 */
[----:B------:R-:W-:Y:S02]  /*0980*/  IMAD.MOV.U32 R4, RZ, RZ, R8 ;  /* 0x000000ffff047224 */ /* 0x000fe400078e0008 */
[----:B------:R-:W-:-:S08]  /*0990*/  IMAD.MOV.U32 R5, RZ, RZ, R9 ;  /* 0x000000ffff057224 */ /* 0x000fd000078e0009 */
[----:B------:R-:W-:Y:S05]  /*09a0*/  @!P0 BRA `(.L_x_13) ;  /* 0x0000000000748947 */ /* 0x000fea0003800000 */
[----:B------:R-:W2:Y:S04]  /*09b0*/  LDG.E.U8 R8, desc[UR36][R6.64+0x182b9] ;  /* 0x0182b92406087981 */ /* 0x000ea8000c1e1100 */
[----:B------:R-:W2:Y:S02]  /*09c0*/  LDG.E.U8 R9, desc[UR36][R4.64+0x1] ;  /* 0x0000012404097981 */ /* 0x000ea4000c1e1100 */
[----:B--2---:R-:W-:-:S13]  /*09d0*/  ISETP.NE.AND P0, PT, R8, R9, PT ;  /* 0x000000090800720c */ /* 0x004fda0003f05270 */
[----:B------:R-:W-:Y:S05]  /*09e0*/  @P0 BRA `(.L_x_12) ;  /* 0x0000000000e80947 */ /* 0x000fea0003800000 */
        /* <DEDUP_REMOVED lines=8> */
[----:B------:R-:W0:Y:S01]  /*0a70*/  LDCU.64 UR4, c[0x0][0x388] ;  /* 0x00007100ff0477ac */ /* 0x000e220008000a00 */
[----:B------:R-:W-:Y:S01]  /*0a80*/  IADD3 R3, PT, PT, R3, 0x4, RZ ;  /* 0x0000000403037810 */ /* 0x000fe20007ffe0ff */
[----:B------:R-:W1:Y:S04]  /*0a90*/  LDCU.64 UR6, c[0x0][0x398] ;  /* 0x00007300ff0677ac */ /* 0x000e680008000a00 */
[----:B------:R-:W-:Y:S01]  /*0aa0*/  IMAD.IADD R4, R0, 0x1, R3 ;  /* 0x0000000100047824 */ /* 0x000fe200078e0203 */
[----:B0-----:R-:W-:-:S04]  /*0ab0*/  IADD3 R10, P0, PT, R3, UR4, RZ ;  /* 0x00000004030a7c10 */ /* 0x001fc8000ff1e0ff */
[----:B-1----:R-:W-:Y:S01]  /*0ac0*/  IADD3 R8, P1, PT, R4, UR6, RZ ;  /* 0x0000000604087c10 */ /* 0x002fe2000ff3e0ff */
[----:B------:R-:W-:Y:S02]  /*0ad0*/  IMAD.X R11, RZ, RZ, UR5, P0 ;  /* 0x00000005ff0b7e24 */ /* 0x000fe400080e06ff */
[----:B------:R-:W-:Y:S01]  /*0ae0*/  IMAD.MOV.U32 R4, RZ, RZ, R10 ;  /* 0x000000ffff047224 */ /* 0x000fe200078e000a */
[----:B------:R-:W-:Y:S01]  /*0af0*/  IADD3.X R9, PT, PT, RZ, UR7, RZ, P1, !PT ;  /* 0x00000007ff097c10 */ /* 0x000fe20008ffe4ff */
[----:B------:R-:W-:-:S05]  /*0b00*/  IMAD.MOV.U32 R5, RZ, RZ, R11 ;  /* 0x000000ffff057224 */ /* 0x000fca00078e000b */
[----:B------:R0:W2:Y:S02]  /*0b10*/  LDG.E.U8 R6, desc[UR36][R4.64+0x182b8] ;  /* 0x0182b82404067981 */ /* 0x0000a4000c1e1100 */
[----:B0-----:R-:W-:Y:S01]  /*0b20*/  MOV R4, R8 ;  /* 0x0000000800047202 */ /* 0x001fe20000000f00 */
[----:B------:R-:W-:-:S05]  /*0b30*/  IMAD.MOV.U32 R5, RZ, RZ, R9 ;  /* 0x000000ffff057224 */ /* 0x000fca00078e0009 */
[----:B------:R-:W2:Y:S02]  /*0b40*/  LDG.E.U8 R7, desc[UR36][R4.64] ;  /* 0x0000002404077981 */ /* 0x000ea4000c1e1100 */
[----:B--2---:R-:W-:-:S13]  /*0b50*/  ISETP.NE.AND P0, PT, R6, R7, PT ;  /* 0x000000070600720c */ /* 0x004fda0003f05270 */
[----:B------:R-:W-:Y:S05]  /*0b60*/  @!P0 BRA `(.L_x_14) ;  /* 0xfffffffc00788947 */ /* 0x000fea000383ffff */
[----:B------:R-:W-:Y:S05]  /*0b70*/  BRA `(.L_x_12) ;  /* 0x0000000000847947 */ /* 0x000fea0003800000 */
.L_x_13:
[----:B------:R-:W-:Y:S01]  /*0b80*/  IMAD.MOV.U32 R16, RZ, RZ, 0x898 ;  /* 0x00000898ff107424 */ /* 0x000fe200078e00ff */
[----:B------:R-:W-:Y:S01]  /*0b90*/  MOV R0, 0x0 ;  /* 0x0000000000007802 */ /* 0x000fe20000000f00 */
[----:B------:R0:W-:Y:S01]  /*0ba0*/  STL [R1+0x8], R22 ;  /* 0x0000081601007387 */ /* 0x0001e20000100800 */
[----:B------:R-:W1:Y:S01]  /*0bb0*/  LDCU.64 UR4, c[0x4][0x18] ;  /* 0x01000300ff0477ac */ /* 0x000e620008000a00 */
[----:B------:R-:W-:Y:S01]  /*0bc0*/  IMAD.MOV.U32 R6, RZ, RZ, R18 ;  /* 0x000000ffff067224 */ /* 0x000fe200078e0012 */
[----:B------:R0:W2:Y:S01]  /*0bd0*/  LDC.64 R8, c[0x4][R0] ;  /* 0x0100000000087b82 */ /* 0x0000a20000000a00 */
[----:B------:R0:W-:Y:S01]  /*0be0*/  STL.64 [R1], R16 ;  /* 0x0000001001007387 */ /* 0x0001e20000100a00 */
[----:B------:R-:W-:Y:S02]  /*0bf0*/  MOV R7, R2 ;  /* 0x0000000200077202 */ /* 0x000fe40000000f00 */
[----:B-1----:R-:W-:Y:S01]  /*0c00*/  MOV R4, UR4 ;  /* 0x0000000400047c02 */ /* 0x002fe20008000f00 */
[----:B0-----:R-:W-:-:S07]  /*0c10*/  IMAD.U32 R5, RZ, RZ, UR5 ;  /* 0x00000005ff057e24 */ /* 0x001fce000f8e00ff */
[----:B------:R-:W-:-:S07]  /*0c20*/  LEPC R20, `(.L_x_15) ;  /* 0x000000001014794e */ /* 0x000fce0000000000 */
[----:B--2---:R-:W-:Y:S05]  /*0c30*/  CALL.ABS.NOINC R8 ;  /* 0x0000000008007343 */ /* 0x004fea0003c00000 */
.L_x_15:
[----:B------:R-:W2:Y:S01]  /*0c40*/  LDG.E.U8 R3, desc[UR36][R32.64] ;  /* 0x0000002420037981 */ /* 0x000ea2000c1e1100 */
[----:B------:R-:W2:Y:S03]  /*0c50*/  LDC.64 R4, c[0x0][0x3a8] ;  /* 0x0000ea00ff047b82 */ /* 0x000ea60000000a00 */
[----:B--2---:R0:W-:Y:S04]  /*0c60*/  STG.E.U8 desc[UR36][R4.64], R3 ;  /* 0x0000000304007986 */ /* 0x0041e8000c101124 */
[----:B------:R-:W2:Y:S04]  /*0c70*/  LDG.E.U8 R7, desc[UR36][R32.64+0x1] ;  /* 0x0000012420077981 */ /* 0x000ea8000c1e1100 */
[----:B--2---:R1:W-:Y:S04]  /*0c80*/  STG.E.U8 desc[UR36][R4.64+0x1], R7 ;  /* 0x0000010704007986 */ /* 0x0043e8000c101124 */
[----:B------:R-:W2:Y:S04]  /*0c90*/  LDG.E.U8 R9, desc[UR36][R32.64+0x2] ;  /* 0x0000022420097981 */ /* 0x000ea8000c1e1100 */
[----:B--2---:R2:W-:Y:S04]  /*0ca0*/  STG.E.U8 desc[UR36][R4.64+0x2], R9 ;  /* 0x0000020904007986 */ /* 0x0045e8000c101124 */
[----:B------:R-:W3:Y:S04]  /*0cb0*/  LDG.E.U8 R11, desc[UR36][R32.64+0x3] ;  /* 0x00000324200b7981 */ /* 0x000ee8000c1e1100 */
[----:B---3--:R3:W-:Y:S04]  /*0cc0*/  STG.E.U8 desc[UR36][R4.64+0x3], R11 ;  /* 0x0000030b04007986 */ /* 0x0087e8000c101124 */
[----:B------:R-:W4:Y:S04]  /*0cd0*/  LDG.E.U8 R13, desc[UR36][R32.64+0x4] ;  /* 0x00000424200d7981 */ /* 0x000f28000c1e1100 */
[----:B----4-:R4:W-:Y:S04]  /*0ce0*/  STG.E.U8 desc[UR36][R4.64+0x4], R13 ;  /* 0x0000040d04007986 */ /* 0x0109e8000c101124 */
[----:B------:R-:W5:Y:S04]  /*0cf0*/  LDG.E.U8 R15, desc[UR36][R32.64+0x5] ;  /* 0x00000524200f7981 */ /* 0x000f68000c1e1100 */
[----:B-----5:R4:W-:Y:S04]  /*0d00*/  STG.E.U8 desc[UR36][R4.64+0x5], R15 ;  /* 0x0000050f04007986 */ /* 0x0209e8000c101124 */
[----:B0-----:R-:W5:Y:S04]  /*0d10*/  LDG.E.U8 R3, desc[UR36][R32.64+0x6] ;  /* 0x0000062420037981 */ /* 0x001f68000c1e1100 */
[----:B-----5:R4:W-:Y:S04]  /*0d20*/  STG.E.U8 desc[UR36][R4.64+0x6], R3 ;  /* 0x0000060304007986 */ /* 0x0209e8000c101124 */
[----:B-1----:R-:W5:Y:S04]  /*0d30*/  LDG.E.U8 R7, desc[UR36][R32.64+0x7] ;  /* 0x0000072420077981 */ /* 0x002f68000c1e1100 */
[----:B-----5:R4:W-:Y:S04]  /*0d40*/  STG.E.U8 desc[UR36][R4.64+0x7], R7 ;  /* 0x0000070704007986 */ /* 0x0209e8000c101124 */
[----:B--2---:R-:W2:Y:S04]  /*0d50*/  LDG.E.U8 R9, desc[UR36][R32.64+0x8] ;  /* 0x0000082420097981 */ /* 0x004ea8000c1e1100 */
[----:B--2---:R4:W-:Y:S04]  /*0d60*/  STG.E.U8 desc[UR36][R4.64+0x8], R9 ;  /* 0x0000080904007986 */ /* 0x0049e8000c101124 */
[----:B---3--:R-:W2:Y:S04]  /*0d70*/  LDG.E.U8 R11, desc[UR36][R32.64+0x9] ;  /* 0x00000924200b7981 */ /* 0x008ea8000c1e1100 */
[----:B--2---:R4:W-:Y:S02]  /*0d80*/  STG.E.U8 desc[UR36][R4.64+0x9], R11 ;  /* 0x0000090b04007986 */ /* 0x0049e4000c101124 */
.L_x_12:
[----:B------:R-:W-:Y:S05]  /*0d90*/  BSYNC.RECONVERGENT B6 ;  /* 0x0000000000067941 */ /* 0x000fea0003800200 */
.L_x_11:
[----:B------:R-:W-:-:S05]  /*0da0*/  VIADD R22, R22, 0x1 ;  /* 0x0000000116167836 */ /* 0x000fca0000000000 */
[----:B------:R-:W-:-:S13]  /*0db0*/  ISETP.NE.AND P0, PT, R22, R19, PT ;  /* 0x000000131600720c */ /* 0x000fda0003f05270 */
[----:B------:R-:W-:Y:S05]  /*0dc0*/  @P0 BRA `(.L_x_16) ;  /* 0xfffffff800a00947 */ /* 0x000fea000383ffff */
[----:B------:R-:W-:Y:S05]  /*0dd0*/  EXIT ;  /* 0x000000000000794d */ /* 0x000fea0003800000 */
.L_x_17:
[----:B------:R-:W-:-:S00]  /*0de0*/  BRA `(.L_x_17) ;  /* 0xfffffffc00fc7947 */ /* 0x000fc0000383ffff */
[----:B------:R-:W-:-:S00]  /*0df0*/  NOP ;  /* 0x0000000000007918 */ /* 0x000fc00000000000 */
        /* <DEDUP_REMOVED lines=8> */
.L_x_18:


//--------------------- .nv.global.init           --------------------------
	.section	.nv.global.init,"aw",@progbits
.nv.global.init:
	.type		$str$1,@object
	.size		$str$1,($str - $str$1)
$str$1:
        /*0000*/ 	.byte	0x25, 0x63, 0x00
	.type		$str,@object
	.size		$str,($str$2 - $str)
$str:
        /*0003*/ 	.byte	0x74, 0x65, 0x73, 0x74, 0x5f, 0x70, 0x61, 0x73, 0x73, 0x70, 0x68, 0x72, 0x61, 0x73, 0x65, 0x3a
        /*0013*/ 	.byte	0x20, 0x00
	.type		$str$2,@object
	.size		$str$2,(.L_2 - $str$2)
$str$2:
        /*0015*/ 	.byte	0x4d, 0x61, 0x74, 0x63, 0x68, 0x20, 0x66, 0x6f, 0x75, 0x6e, 0x64, 0x20, 0x66, 0x6f, 0x72, 0x20
        /*0025*/ 	.byte	0x69, 0x64, 0x78, 0x20, 0x25, 0x64, 0x2c, 0x20, 0x70, 0x68, 0x72, 0x61, 0x73, 0x65, 0x20, 0x25
        /*0035*/ 	.byte	0x64, 0x2c, 0x20, 0x61, 0x6e, 0x64, 0x20, 0x74, 0x61, 0x72, 0x67, 0x65, 0x74, 0x20, 0x25, 0x64
        /*0045*/ 	.byte	0x0a, 0x00
.L_2:


//--------------------- .nv.shared.reserved.0     --------------------------
	.section	.nv.shared.reserved.0,"aw",@nobits
	.weak		__nv_reservedSMEM_offset_0_alias
	.size		__nv_reservedSMEM_offset_0_alias, 0, 64
	.other		__nv_reservedSMEM_offset_0_alias,@"STO_CUDA_RESERVED_SHARED STV_DEFAULT"
__nv_reservedSMEM_offset_0_alias:
	.zero		0
	.zero		64


//--------------------- .nv.constant0._Z9my_kernelPcS_S_S_hS_ --------------------------
	.section	.nv.constant0._Z9my_kernelPcS_S_S_hS_,"a",@progbits
	.sectionflags	@""
	.align	4
.nv.constant0._Z9my_kernelPcS_S_S_hS_:
	.zero		944


//--------------------- SYMBOLS --------------------------

	.type		.nv.reservedSmem.offset0,@object
	.size		.nv.reservedSmem.offset0,0x4
	.type		vprintf,@function
